//
// Generated by NVIDIA NVVM Compiler
//
// Compiler Build ID: CL-36424714
// Cuda compilation tools, release 13.0, V13.0.88
// Based on NVVM 20.0.0
//

.version 9.0
.target sm_100
.address_size 64

	// .globl	_Z10scaleArrayPfi

.visible .entry _Z10scaleArrayPfi(
	.param .u64 .ptr .align 1 _Z10scaleArrayPfi_param_0,
	.param .u32 _Z10scaleArrayPfi_param_1
)
{
	.reg .pred 	%p<2>;
	.reg .b32 	%r<6>;
	.reg .b32 	%f<3>;
	.reg .b64 	%rd<5>;

	ld.param.u64 	%rd1, [_Z10scaleArrayPfi_param_0];
	ld.param.u32 	%r2, [_Z10scaleArrayPfi_param_1];
	mov.u32 	%r3, %ctaid.x;
	mov.u32 	%r4, %ntid.x;
	mov.u32 	%r5, %tid.x;
	mad.lo.s32 	%r1, %r3, %r4, %r5;
	setp.ge.s32 	%p1, %r1, %r2;
	@%p1 bra 	$L__BB0_2;
	cvta.to.global.u64 	%rd2, %rd1;
	mul.wide.s32 	%rd3, %r1, 4;
	add.s64 	%rd4, %rd2, %rd3;
	ld.global.f32 	%f1, [%rd4];
	add.f32 	%f2, %f1, %f1;
	st.global.f32 	[%rd4], %f2;
$L__BB0_2:
	ret;

}


// ===== COMPILED SASS (sm_100) =====

	.target	sm_100

	.elftype	@"ET_EXEC"


//--------------------- .note.nv.tkinfo           --------------------------
	.section	.note.nv.tkinfo,"",@"SHT_NOTE"
	.sectionflags	@"SHF_NOTE_NV_TKINFO"
	.tkinfo
        /*0018*/ 	.word	0x00000002
        /*0030*/ 	.string	""
        /*0030*/ 	.string	"ptxas"
        /*0030*/ 	.string	"Cuda compilation tools, release 13.0, V13.0.88"
        /*0030*/ 	.string	"Build cuda_13.0.r13.0/compiler.36424714_0"
        /*0030*/ 	.string	"-arch sm_100 -m 64 "



//--------------------- .note.nv.cuinfo           --------------------------
	.section	.note.nv.cuinfo,"",@"SHT_NOTE"
	.sectionflags	@"SHF_NOTE_NV_CUINFO"
        /*0018*/ 	.short	0x0002
        /*001a*/ 	.short	0x0064
        /*001c*/ 	.short	0x0082
	.zero		2


//--------------------- .nv.info                  --------------------------
	.section	.nv.info,"",@"SHT_CUDA_INFO"
	.align	4


	//----- nvinfo : EIATTR_REGCOUNT
	.align		4
        /*0000*/ 	.byte	0x04, 0x2f
        /*0002*/ 	.short	(.L_1 - .L_0)
	.align		4
.L_0:
        /*0004*/ 	.word	index@(_Z10scaleArrayPfi)
        /*0008*/ 	.word	0x00000008


	//----- nvinfo : EIATTR_FRAME_SIZE
	.align		4
.L_1:
        /*000c*/ 	.byte	0x04, 0x11
        /*000e*/ 	.short	(.L_3 - .L_2)
	.align		4
.L_2:
        /*0010*/ 	.word	index@(_Z10scaleArrayPfi)
        /*0014*/ 	.word	0x00000000


	//----- nvinfo : EIATTR_MIN_STACK_SIZE
	.align		4
.L_3:
        /*0018*/ 	.byte	0x04, 0x12
        /*001a*/ 	.short	(.L_5 - .L_4)
	.align		4
.L_4:
        /*001c*/ 	.word	index@(_Z10scaleArrayPfi)
        /*0020*/ 	.word	0x00000000
.L_5:


//--------------------- .nv.compat                --------------------------
	.section	.nv.compat,"",@"SHT_CUDA_COMPAT_INFO"
	.align	4
        /*0000*/ 	.byte	0x02, 0x09, 0x00, 0x00, 0x02, 0x02, 0x01, 0x00, 0x02, 0x05, 0x05, 0x00, 0x03, 0x07, 0x01, 0x01
        /*0010*/ 	.byte	0x02, 0x03, 0x00, 0x00, 0x02, 0x06, 0x01, 0x00, 0x04, 0x0b, 0x08, 0x00, 0x09, 0x00, 0x00, 0x00
        /*0020*/ 	.byte	0x00, 0x00, 0x00, 0x00


//--------------------- .nv.info._Z10scaleArrayPfi --------------------------
	.section	.nv.info._Z10scaleArrayPfi,"",@"SHT_CUDA_INFO"
	.sectionflags	@""
	.align	4


	//----- nvinfo : EIATTR_CUDA_API_VERSION
	.align		4
        /*0000*/ 	.byte	0x04, 0x37
        /*0002*/ 	.short	(.L_7 - .L_6)
.L_6:
        /*0004*/ 	.word	0x00000082


	//----- nvinfo : EIATTR_KPARAM_INFO
	.align		4
.L_7:
        /*0008*/ 	.byte	0x04, 0x17
        /*000a*/ 	.short	(.L_9 - .L_8)
.L_8:
        /*000c*/ 	.word	0x00000000
        /*0010*/ 	.short	0x0001
        /*0012*/ 	.short	0x0008
        /*0014*/ 	.byte	0x00, 0xf0, 0x11, 0x00


	//----- nvinfo : EIATTR_KPARAM_INFO
	.align		4
.L_9:
        /*0018*/ 	.byte	0x04, 0x17
        /*001a*/ 	.short	(.L_11 - .L_10)
.L_10:
        /*001c*/ 	.word	0x00000000
        /*0020*/ 	.short	0x0000
        /*0022*/ 	.short	0x0000
        /*0024*/ 	.byte	0x00, 0xf5, 0x21, 0x00


	//----- nvinfo : EIATTR_SPARSE_MMA_MASK
	.align		4
.L_11:
        /*0028*/ 	.byte	0x03, 0x50
        /*002a*/ 	.short	0x0000


	//----- nvinfo : EIATTR_MAXREG_COUNT
	.align		4
        /*002c*/ 	.byte	0x03, 0x1b
        /*002e*/ 	.short	0x00ff


	//----- nvinfo : EIATTR_MERCURY_ISA_VERSION
	.align		4
        /*0030*/ 	.byte	0x03, 0x5f
        /*0032*/ 	.short	0x0101


	//----- nvinfo : EIATTR_VRC_CTA_INIT_COUNT
	.align		4
        /*0034*/ 	.byte	0x02, 0x4a
	.zero		1
	.zero		1


	//----- nvinfo : EIATTR_EXIT_INSTR_OFFSETS
	.align		4
        /*0038*/ 	.byte	0x04, 0x1c
        /*003a*/ 	.short	(.L_13 - .L_12)


	//   ....[0]....
.L_12:
        /*003c*/ 	.word	0x00000070


	//   ....[1]....
        /*0040*/ 	.word	0x000000e0


	//----- nvinfo : EIATTR_CBANK_PARAM_SIZE
	.align		4
.L_13:
        /*0044*/ 	.byte	0x03, 0x19
        /*0046*/ 	.short	0x000c


	//----- nvinfo : EIATTR_PARAM_CBANK
	.align		4
        /*0048*/ 	.byte	0x04, 0x0a
        /*004a*/ 	.short	(.L_15 - .L_14)
	.align		4
.L_14:
        /*004c*/ 	.word	index@(.nv.constant0._Z10scaleArrayPfi)
        /*0050*/ 	.short	0x0380
        /*0052*/ 	.short	0x000c


	//----- nvinfo : EIATTR_SW_WAR
	.align		4
.L_15:
        /*0054*/ 	.byte	0x04, 0x36
        /*0056*/ 	.short	(.L_17 - .L_16)
.L_16:
        /*0058*/ 	.word	0x00000008
.L_17:


//--------------------- .nv.callgraph             --------------------------
	.section	.nv.callgraph,"",@"SHT_CUDA_CALLGRAPH"
	.align	4
	.sectionentsize	8
	.align		4
        /*0000*/ 	.word	0x00000000
	.align		4
        /*0004*/ 	.word	0xffffffff
	.align		4
        /*0008*/ 	.word	0x00000000
	.align		4
        /*000c*/ 	.word	0xfffffffe
	.align		4
        /*0010*/ 	.word	0x00000000
	.align		4
        /*0014*/ 	.word	0xfffffffd
	.align		4
        /*0018*/ 	.word	0x00000000
	.align		4
        /*001c*/ 	.word	0xfffffffc


//--------------------- .text._Z10scaleArrayPfi   --------------------------
	.section	.text._Z10scaleArrayPfi,"ax",@progbits
	.align	128
        .global         _Z10scaleArrayPfi
        .type           _Z10scaleArrayPfi,@function
        .size           _Z10scaleArrayPfi,(.L_x_1 - _Z10scaleArrayPfi)
        .other          _Z10scaleArrayPfi,@"STO_CUDA_ENTRY STV_DEFAULT"
_Z10scaleArrayPfi:
.text._Z10scaleArrayPfi:
[----:B------:R-:W-:Y:S01]  /*0000*/  LDC R1, c[0x0][0x37c] ;  /* 0x0000df00ff017b82 */ /* 0x000fe20000000800 */
[----:B------:R-:W0:Y:S07]  /*0010*/  S2R R0, SR_TID.X ;  /* 0x0000000000007919 */ /* 0x000e2e0000002100 */
[----:B------:R-:W0:Y:S01]  /*0020*/  S2UR UR4, SR_CTAID.X ;  /* 0x00000000000479c3 */ /* 0x000e220000002500 */
[----:B------:R-:W1:Y:S07]  /*0030*/  LDCU UR5, c[0x0][0x388] ;  /* 0x00007100ff0577ac */ /* 0x000e6e0008000800 */
[----:B------:R-:W0:Y:S02]  /*0040*/  LDC R5, c[0x0][0x360] ;  /* 0x0000d800ff057b82 */ /* 0x000e240000000800 */
[----:B0-----:R-:W-:-:S05]  /*0050*/  IMAD R5, R5, UR4, R0 ;  /* 0x0000000405057c24 */ /* 0x001fca000f8e0200 */
[----:B-1----:R-:W-:-:S13]  /*0060*/  ISETP.GE.AND P0, PT, R5, UR5, PT ;  /* 0x0000000505007c0c */ /* 0x002fda000bf06270 */
[----:B------:R-:W-:Y:S05]  /*0070*/  @P0 EXIT ;  /* 0x000000000000094d */ /* 0x000fea0003800000 */
[----:B------:R-:W0:Y:S01]  /*0080*/  LDC.64 R2, c[0x0][0x380] ;  /* 0x0000e000ff027b82 */ /* 0x000e220000000a00 */
[----:B------:R-:W1:Y:S01]  /*0090*/  LDCU.64 UR4, c[0x0][0x358] ;  /* 0x00006b00ff0477ac */ /* 0x000e620008000a00 */
[----:B0-----:R-:W-:-:S05]  /*00a0*/  IMAD.WIDE R2, R5, 0x4, R2 ;  /* 0x0000000405027825 */ /* 0x001fca00078e0202 */
[----:B-1----:R-:W2:Y:S02]  /*00b0*/  LDG.E R0, desc[UR4][R2.64] ;  /* 0x0000000402007981 */ /* 0x002ea4000c1e1900 */
[----:B--2---:R-:W-:-:S05]  /*00c0*/  FADD R5, R0, R0 ;  /* 0x0000000000057221 */ /* 0x004fca0000000000 */
[----:B------:R-:W-:Y:S01]  /*00d0*/  STG.E desc[UR4][R2.64], R5 ;  /* 0x0000000502007986 */ /* 0x000fe2000c101904 */
[----:B------:R-:W-:Y:S05]  /*00e0*/  EXIT ;  /* 0x000000000000794d */ /* 0x000fea0003800000 */
.L_x_0:
[----:B------:R-:W-:-:S00]  /*00f0*/  BRA `(.L_x_0) ;  /* 0xfffffffc00fc7947 */ /* 0x000fc0000383ffff */
[----:B------:R-:W-:-:S00]  /*0100*/  NOP ;  /* 0x0000000000007918 */ /* 0x000fc00000000000 */
[----:B------:R-:W-:-:S00]  /*0110*/  NOP ;  /* 0x0000000000007918 */ /* 0x000fc00000000000 */
[----:B------:R-:W-:-:S00]  /*0120*/  NOP ;  /* 0x0000000000007918 */ /* 0x000fc00000000000 */
[----:B------:R-:W-:-:S00]  /*0130*/  NOP ;  /* 0x0000000000007918 */ /* 0x000fc00000000000 */
[----:B------:R-:W-:-:S00]  /*0140*/  NOP ;  /* 0x0000000000007918 */ /* 0x000fc00000000000 */
[----:B------:R-:W-:-:S00]  /*0150*/  NOP ;  /* 0x0000000000007918 */ /* 0x000fc00000000000 */
[----:B------:R-:W-:-:S00]  /*0160*/  NOP ;  /* 0x0000000000007918 */ /* 0x000fc00000000000 */
[----:B------:R-:W-:-:S00]  /*0170*/  NOP ;  /* 0x0000000000007918 */ /* 0x000fc00000000000 */
.L_x_1:


//--------------------- .nv.shared.reserved.0     --------------------------
	.section	.nv.shared.reserved.0,"aw",@nobits
	.weak		__nv_reservedSMEM_offset_0_alias
	.size		__nv_reservedSMEM_offset_0_alias, 0, 64
	.other		__nv_reservedSMEM_offset_0_alias,@"STO_CUDA_RESERVED_SHARED STV_DEFAULT"
__nv_reservedSMEM_offset_0_alias:
	.zero		0
	.zero		64


//--------------------- .nv.constant0._Z10scaleArrayPfi --------------------------
	.section	.nv.constant0._Z10scaleArrayPfi,"a",@progbits
	.sectionflags	@""
	.align	4
.nv.constant0._Z10scaleArrayPfi:
	.zero		908


//--------------------- SYMBOLS --------------------------

	.type		.nv.reservedSmem.offset0,@object
	.size		.nv.reservedSmem.offset0,0x4
